//
// Generated by NVIDIA NVVM Compiler
//
// Compiler Build ID: CL-36424714
// Cuda compilation tools, release 13.0, V13.0.88
// Based on NVVM 20.0.0
//

.version 9.0
.target sm_100
.address_size 64

	// .globl	_Z9trans_matPKfPfii

.visible .entry _Z9trans_matPKfPfii(
	.param .u64 .ptr .align 1 _Z9trans_matPKfPfii_param_0,
	.param .u64 .ptr .align 1 _Z9trans_matPKfPfii_param_1,
	.param .u32 _Z9trans_matPKfPfii_param_2,
	.param .u32 _Z9trans_matPKfPfii_param_3
)
{
	.reg .pred 	%p<4>;
	.reg .b32 	%r<15>;
	.reg .b32 	%f<2>;
	.reg .b64 	%rd<9>;

	ld.param.u64 	%rd1, [_Z9trans_matPKfPfii_param_0];
	ld.param.u64 	%rd2, [_Z9trans_matPKfPfii_param_1];
	ld.param.u32 	%r3, [_Z9trans_matPKfPfii_param_2];
	ld.param.u32 	%r5, [_Z9trans_matPKfPfii_param_3];
	mov.u32 	%r6, %ctaid.x;
	mov.u32 	%r7, %ntid.x;
	mov.u32 	%r8, %tid.x;
	mad.lo.s32 	%r1, %r6, %r7, %r8;
	mov.u32 	%r9, %ctaid.y;
	mov.u32 	%r10, %ntid.y;
	mov.u32 	%r11, %tid.y;
	mad.lo.s32 	%r12, %r9, %r10, %r11;
	setp.ge.s32 	%p1, %r1, %r3;
	setp.ge.s32 	%p2, %r12, %r5;
	or.pred  	%p3, %p1, %p2;
	@%p3 bra 	$L__BB0_2;
	cvta.to.global.u64 	%rd3, %rd1;
	cvta.to.global.u64 	%rd4, %rd2;
	mad.lo.s32 	%r13, %r3, %r12, %r1;
	mad.lo.s32 	%r14, %r5, %r1, %r12;
	mul.wide.s32 	%rd5, %r13, 4;
	add.s64 	%rd6, %rd3, %rd5;
	ld.global.f32 	%f1, [%rd6];
	mul.wide.s32 	%rd7, %r14, 4;
	add.s64 	%rd8, %rd4, %rd7;
	st.global.f32 	[%rd8], %f1;
$L__BB0_2:
	ret;

}


// ===== COMPILED SASS (sm_100) =====

	.target	sm_100

	.elftype	@"ET_EXEC"


//--------------------- .note.nv.tkinfo           --------------------------
	.section	.note.nv.tkinfo,"",@"SHT_NOTE"
	.sectionflags	@"SHF_NOTE_NV_TKINFO"
	.tkinfo
        /*0018*/ 	.word	0x00000002
        /*0030*/ 	.string	""
        /*0030*/ 	.string	"ptxas"
        /*0030*/ 	.string	"Cuda compilation tools, release 13.0, V13.0.88"
        /*0030*/ 	.string	"Build cuda_13.0.r13.0/compiler.36424714_0"
        /*0030*/ 	.string	"-arch sm_100 -m 64 "



//--------------------- .note.nv.cuinfo           --------------------------
	.section	.note.nv.cuinfo,"",@"SHT_NOTE"
	.sectionflags	@"SHF_NOTE_NV_CUINFO"
        /*0018*/ 	.short	0x0002
        /*001a*/ 	.short	0x0064
        /*001c*/ 	.short	0x0082
	.zero		2


//--------------------- .nv.info                  --------------------------
	.section	.nv.info,"",@"SHT_CUDA_INFO"
	.align	4


	//----- nvinfo : EIATTR_REGCOUNT
	.align		4
        /*0000*/ 	.byte	0x04, 0x2f
        /*0002*/ 	.short	(.L_1 - .L_0)
	.align		4
.L_0:
        /*0004*/ 	.word	index@(_Z9trans_matPKfPfii)
        /*0008*/ 	.word	0x0000000a


	//----- nvinfo : EIATTR_FRAME_SIZE
	.align		4
.L_1:
        /*000c*/ 	.byte	0x04, 0x11
        /*000e*/ 	.short	(.L_3 - .L_2)
	.align		4
.L_2:
        /*0010*/ 	.word	index@(_Z9trans_matPKfPfii)
        /*0014*/ 	.word	0x00000000


	//----- nvinfo : EIATTR_MIN_STACK_SIZE
	.align		4
.L_3:
        /*0018*/ 	.byte	0x04, 0x12
        /*001a*/ 	.short	(.L_5 - .L_4)
	.align		4
.L_4:
        /*001c*/ 	.word	index@(_Z9trans_matPKfPfii)
        /*0020*/ 	.word	0x00000000
.L_5:


//--------------------- .nv.compat                --------------------------
	.section	.nv.compat,"",@"SHT_CUDA_COMPAT_INFO"
	.align	4
        /*0000*/ 	.byte	0x02, 0x09, 0x00, 0x00, 0x02, 0x02, 0x01, 0x00, 0x02, 0x05, 0x05, 0x00, 0x03, 0x07, 0x01, 0x01
        /*0010*/ 	.byte	0x02, 0x03, 0x00, 0x00, 0x02, 0x06, 0x01, 0x00, 0x04, 0x0b, 0x08, 0x00, 0x09, 0x00, 0x00, 0x00
        /*0020*/ 	.byte	0x00, 0x00, 0x00, 0x00


//--------------------- .nv.info._Z9trans_matPKfPfii --------------------------
	.section	.nv.info._Z9trans_matPKfPfii,"",@"SHT_CUDA_INFO"
	.sectionflags	@""
	.align	4


	//----- nvinfo : EIATTR_CUDA_API_VERSION
	.align		4
        /*0000*/ 	.byte	0x04, 0x37
        /*0002*/ 	.short	(.L_7 - .L_6)
.L_6:
        /*0004*/ 	.word	0x00000082


	//----- nvinfo : EIATTR_KPARAM_INFO
	.align		4
.L_7:
        /*0008*/ 	.byte	0x04, 0x17
        /*000a*/ 	.short	(.L_9 - .L_8)
.L_8:
        /*000c*/ 	.word	0x00000000
        /*0010*/ 	.short	0x0003
        /*0012*/ 	.short	0x0014
        /*0014*/ 	.byte	0x00, 0xf0, 0x11, 0x00


	//----- nvinfo : EIATTR_KPARAM_INFO
	.align		4
.L_9:
        /*0018*/ 	.byte	0x04, 0x17
        /*001a*/ 	.short	(.L_11 - .L_10)
.L_10:
        /*001c*/ 	.word	0x00000000
        /*0020*/ 	.short	0x0002
        /*0022*/ 	.short	0x0010
        /*0024*/ 	.byte	0x00, 0xf0, 0x11, 0x00


	//----- nvinfo : EIATTR_KPARAM_INFO
	.align		4
.L_11:
        /*0028*/ 	.byte	0x04, 0x17
        /*002a*/ 	.short	(.L_13 - .L_12)
.L_12:
        /*002c*/ 	.word	0x00000000
        /*0030*/ 	.short	0x0001
        /*0032*/ 	.short	0x0008
        /*0034*/ 	.byte	0x00, 0xf5, 0x21, 0x00


	//----- nvinfo : EIATTR_KPARAM_INFO
	.align		4
.L_13:
        /*0038*/ 	.byte	0x04, 0x17
        /*003a*/ 	.short	(.L_15 - .L_14)
.L_14:
        /*003c*/ 	.word	0x00000000
        /*0040*/ 	.short	0x0000
        /*0042*/ 	.short	0x0000
        /*0044*/ 	.byte	0x00, 0xf5, 0x21, 0x00


	//----- nvinfo : EIATTR_SPARSE_MMA_MASK
	.align		4
.L_15:
        /*0048*/ 	.byte	0x03, 0x50
        /*004a*/ 	.short	0x0000


	//----- nvinfo : EIATTR_MAXREG_COUNT
	.align		4
        /*004c*/ 	.byte	0x03, 0x1b
        /*004e*/ 	.short	0x00ff


	//----- nvinfo : EIATTR_MERCURY_ISA_VERSION
	.align		4
        /*0050*/ 	.byte	0x03, 0x5f
        /*0052*/ 	.short	0x0101


	//----- nvinfo : EIATTR_VRC_CTA_INIT_COUNT
	.align		4
        /*0054*/ 	.byte	0x02, 0x4a
	.zero		1
	.zero		1


	//----- nvinfo : EIATTR_EXIT_INSTR_OFFSETS
	.align		4
        /*0058*/ 	.byte	0x04, 0x1c
        /*005a*/ 	.short	(.L_17 - .L_16)


	//   ....[0]....
.L_16:
        /*005c*/ 	.word	0x000000c0


	//   ....[1]....
        /*0060*/ 	.word	0x00000160


	//----- nvinfo : EIATTR_CBANK_PARAM_SIZE
	.align		4
.L_17:
        /*0064*/ 	.byte	0x03, 0x19
        /*0066*/ 	.short	0x0018


	//----- nvinfo : EIATTR_PARAM_CBANK
	.align		4
        /*0068*/ 	.byte	0x04, 0x0a
        /*006a*/ 	.short	(.L_19 - .L_18)
	.align		4
.L_18:
        /*006c*/ 	.word	index@(.nv.constant0._Z9trans_matPKfPfii)
        /*0070*/ 	.short	0x0380
        /*0072*/ 	.short	0x0018


	//----- nvinfo : EIATTR_SW_WAR
	.align		4
.L_19:
        /*0074*/ 	.byte	0x04, 0x36
        /*0076*/ 	.short	(.L_21 - .L_20)
.L_20:
        /*0078*/ 	.word	0x00000008
.L_21:


//--------------------- .nv.callgraph             --------------------------
	.section	.nv.callgraph,"",@"SHT_CUDA_CALLGRAPH"
	.align	4
	.sectionentsize	8
	.align		4
        /*0000*/ 	.word	0x00000000
	.align		4
        /*0004*/ 	.word	0xffffffff
	.align		4
        /*0008*/ 	.word	0x00000000
	.align		4
        /*000c*/ 	.word	0xfffffffe
	.align		4
        /*0010*/ 	.word	0x00000000
	.align		4
        /*0014*/ 	.word	0xfffffffd
	.align		4
        /*0018*/ 	.word	0x00000000
	.align		4
        /*001c*/ 	.word	0xfffffffc


//--------------------- .text._Z9trans_matPKfPfii --------------------------
	.section	.text._Z9trans_matPKfPfii,"ax",@progbits
	.align	128
        .global         _Z9trans_matPKfPfii
        .type           _Z9trans_matPKfPfii,@function
        .size           _Z9trans_matPKfPfii,(.L_x_1 - _Z9trans_matPKfPfii)
        .other          _Z9trans_matPKfPfii,@"STO_CUDA_ENTRY STV_DEFAULT"
_Z9trans_matPKfPfii:
.text._Z9trans_matPKfPfii:
[----:B------:R-:W-:Y:S01]  /*0000*/  LDC R1, c[0x0][0x37c] ;  /* 0x0000df00ff017b82 */ /* 0x000fe20000000800 */
[----:B------:R-:W0:Y:S07]  /*0010*/  S2R R2, SR_TID.Y ;  /* 0x0000000000027919 */ /* 0x000e2e0000002200 */
[----:B------:R-:W1:Y:S01]  /*0020*/  LDC R0, c[0x0][0x360] ;  /* 0x0000d800ff007b82 */ /* 0x000e620000000800 */
[----:B------:R-:W2:Y:S01]  /*0030*/  LDCU.64 UR6, c[0x0][0x390] ;  /* 0x00007200ff0677ac */ /* 0x000ea20008000a00 */
[----:B------:R-:W1:Y:S06]  /*0040*/  S2R R3, SR_TID.X ;  /* 0x0000000000037919 */ /* 0x000e6c0000002100 */
[----:B------:R-:W0:Y:S08]  /*0050*/  S2UR UR5, SR_CTAID.Y ;  /* 0x00000000000579c3 */ /* 0x000e300000002600 */
[----:B------:R-:W0:Y:S08]  /*0060*/  LDC R7, c[0x0][0x364] ;  /* 0x0000d900ff077b82 */ /* 0x000e300000000800 */
[----:B------:R-:W1:Y:S01]  /*0070*/  S2UR UR4, SR_CTAID.X ;  /* 0x00000000000479c3 */ /* 0x000e620000002500 */
[----:B0-----:R-:W-:-:S05]  /*0080*/  IMAD R7, R7, UR5, R2 ;  /* 0x0000000507077c24 */ /* 0x001fca000f8e0202 */
[----:B--2---:R-:W-:Y:S01]  /*0090*/  ISETP.GE.AND P0, PT, R7, UR7, PT ;  /* 0x0000000707007c0c */ /* 0x004fe2000bf06270 */
[----:B-1----:R-:W-:-:S05]  /*00a0*/  IMAD R0, R0, UR4, R3 ;  /* 0x0000000400007c24 */ /* 0x002fca000f8e0203 */
[----:B------:R-:W-:-:S13]  /*00b0*/  ISETP.GE.OR P0, PT, R0, UR6, P0 ;  /* 0x0000000600007c0c */ /* 0x000fda0008706670 */
[----:B------:R-:W-:Y:S05]  /*00c0*/  @P0 EXIT ;  /* 0x000000000000094d */ /* 0x000fea0003800000 */
[----:B------:R-:W0:Y:S01]  /*00d0*/  LDC.64 R2, c[0x0][0x380] ;  /* 0x0000e000ff027b82 */ /* 0x000e220000000a00 */
[----:B------:R-:W1:Y:S01]  /*00e0*/  LDCU.64 UR4, c[0x0][0x358] ;  /* 0x00006b00ff0477ac */ /* 0x000e620008000a00 */
[----:B------:R-:W-:-:S04]  /*00f0*/  IMAD R5, R7, UR6, R0 ;  /* 0x0000000607057c24 */ /* 0x000fc8000f8e0200 */
[----:B0-----:R-:W-:Y:S02]  /*0100*/  IMAD.WIDE R2, R5, 0x4, R2 ;  /* 0x0000000405027825 */ /* 0x001fe400078e0202 */
[----:B------:R-:W0:Y:S04]  /*0110*/  LDC.64 R4, c[0x0][0x388] ;  /* 0x0000e200ff047b82 */ /* 0x000e280000000a00 */
[----:B-1----:R-:W2:Y:S01]  /*0120*/  LDG.E R3, desc[UR4][R2.64] ;  /* 0x0000000402037981 */ /* 0x002ea2000c1e1900 */
[----:B------:R-:W-:-:S04]  /*0130*/  IMAD R7, R0, UR7, R7 ;  /* 0x0000000700077c24 */ /* 0x000fc8000f8e0207 */
[----:B0-----:R-:W-:-:S05]  /*0140*/  IMAD.WIDE R4, R7, 0x4, R4 ;  /* 0x0000000407047825 */ /* 0x001fca00078e0204 */
[----:B--2---:R-:W-:Y:S01]  /*0150*/  STG.E desc[UR4][R4.64], R3 ;  /* 0x0000000304007986 */ /* 0x004fe2000c101904 */
[----:B------:R-:W-:Y:S05]  /*0160*/  EXIT ;  /* 0x000000000000794d */ /* 0x000fea0003800000 */
.L_x_0:
[----:B------:R-:W-:-:S00]  /*0170*/  BRA `(.L_x_0) ;  /* 0xfffffffc00fc7947 */ /* 0x000fc0000383ffff */
[----:B------:R-:W-:-:S00]  /*0180*/  NOP ;  /* 0x0000000000007918 */ /* 0x000fc00000000000 */
[----:B------:R-:W-:-:S00]  /*0190*/  NOP ;  /* 0x0000000000007918 */ /* 0x000fc00000000000 */
[----:B------:R-:W-:-:S00]  /*01a0*/  NOP ;  /* 0x0000000000007918 */ /* 0x000fc00000000000 */
[----:B------:R-:W-:-:S00]  /*01b0*/  NOP ;  /* 0x0000000000007918 */ /* 0x000fc00000000000 */
[----:B------:R-:W-:-:S00]  /*01c0*/  NOP ;  /* 0x0000000000007918 */ /* 0x000fc00000000000 */
[----:B------:R-:W-:-:S00]  /*01d0*/  NOP ;  /* 0x0000000000007918 */ /* 0x000fc00000000000 */
[----:B------:R-:W-:-:S00]  /*01e0*/  NOP ;  /* 0x0000000000007918 */ /* 0x000fc00000000000 */
[----:B------:R-:W-:-:S00]  /*01f0*/  NOP ;  /* 0x0000000000007918 */ /* 0x000fc00000000000 */
.L_x_1:


//--------------------- .nv.shared.reserved.0     --------------------------
	.section	.nv.shared.reserved.0,"aw",@nobits
	.weak		__nv_reservedSMEM_offset_0_alias
	.size		__nv_reservedSMEM_offset_0_alias, 0, 64
	.other		__nv_reservedSMEM_offset_0_alias,@"STO_CUDA_RESERVED_SHARED STV_DEFAULT"
__nv_reservedSMEM_offset_0_alias:
	.zero		0
	.zero		64


//--------------------- .nv.constant0._Z9trans_matPKfPfii --------------------------
	.section	.nv.constant0._Z9trans_matPKfPfii,"a",@progbits
	.sectionflags	@""
	.align	4
.nv.constant0._Z9trans_matPKfPfii:
	.zero		920


//--------------------- SYMBOLS --------------------------

	.type		.nv.reservedSmem.offset0,@object
	.size		.nv.reservedSmem.offset0,0x4
